	.headerflags	@"EF_CUDA_TEXMODE_UNIFIED EF_CUDA_64BIT_ADDRESS EF_CUDA_ACCELERATORS EF_CUDA_SM90 EF_CUDA_VIRTUAL_SM(EF_CUDA_SM90)"
	.elftype	@"ET_EXEC"


//--------------------- .nv.info                  --------------------------
	.section	.nv.info,"",@"SHT_CUDA_INFO"
	.align	4


	//----- nvinfo : EIATTR_REGCOUNT
	.align		4
        /*0000*/ 	.byte	0x04, 0x2f
        /*0002*/ 	.short	(.L_3 - .L_2)
	.align		4
.L_2:
        /*0004*/ 	.word	index@(triton_poi_fused__native_batch_norm_legit_no_training_add_native_batch_norm_backward_relu_30)
        /*0008*/ 	.word	0x00000020


	//----- nvinfo : EIATTR_MIN_STACK_SIZE
	.align		4
.L_3:
        /*000c*/ 	.byte	0x04, 0x12
        /*000e*/ 	.short	(.L_5 - .L_4)
	.align		4
.L_4:
        /*0010*/ 	.word	index@(triton_poi_fused__native_batch_norm_legit_no_training_add_native_batch_norm_backward_relu_30)
        /*0014*/ 	.word	0x00000000


	//----- nvinfo : EIATTR_FRAME_SIZE
	.align		4
.L_5:
        /*0018*/ 	.byte	0x04, 0x11
        /*001a*/ 	.short	(.L_7 - .L_6)
	.align		4
.L_6:
        /*001c*/ 	.word	index@(triton_poi_fused__native_batch_norm_legit_no_training_add_native_batch_norm_backward_relu_30)
        /*0020*/ 	.word	0x00000000


	//----- nvinfo : EIATTR_MIN_STACK_SIZE
	.align		4
.L_7:
        /*0024*/ 	.byte	0x04, 0x12
        /*0026*/ 	.short	(.L_9 - .L_8)
	.align		4
.L_8:
        /*0028*/ 	.word	index@(triton_poi_fused__native_batch_norm_legit_no_training_add_native_batch_norm_backward_relu_30)
        /*002c*/ 	.word	0x00000000
.L_9:


//--------------------- .nv.info.triton_poi_fused__native_batch_norm_legit_no_training_add_native_batch_norm_backward_relu_30 --------------------------
	.section	.nv.info.triton_poi_fused__native_batch_norm_legit_no_training_add_native_batch_norm_backward_relu_30,"",@"SHT_CUDA_INFO"
	.sectionflags	@""
	.align	4


	//----- nvinfo : EIATTR_CUDA_API_VERSION
	.align		4
        /*0000*/ 	.byte	0x04, 0x37
        /*0002*/ 	.short	(.L_11 - .L_10)
.L_10:
        /*0004*/ 	.word	0x0000007c


	//----- nvinfo : EIATTR_KPARAM_INFO
	.align		4
.L_11:
        /*0008*/ 	.byte	0x04, 0x17
        /*000a*/ 	.short	(.L_13 - .L_12)
.L_12:
        /*000c*/ 	.word	0x00000000
        /*0010*/ 	.short	0x000f
        /*0012*/ 	.short	0x0078
        /*0014*/ 	.byte	0x00, 0xf0, 0x11, 0x00


	//----- nvinfo : EIATTR_KPARAM_INFO
	.align		4
.L_13:
        /*0018*/ 	.byte	0x04, 0x17
        /*001a*/ 	.short	(.L_15 - .L_14)
.L_14:
        /*001c*/ 	.word	0x00000000
        /*0020*/ 	.short	0x000e
        /*0022*/ 	.short	0x0070
        /*0024*/ 	.byte	0x00, 0xf4, 0x21, 0x00


	//----- nvinfo : EIATTR_KPARAM_INFO
	.align		4
.L_15:
        /*0028*/ 	.byte	0x04, 0x17
        /*002a*/ 	.short	(.L_17 - .L_16)
.L_16:
        /*002c*/ 	.word	0x00000000
        /*0030*/ 	.short	0x000d
        /*0032*/ 	.short	0x0068
        /*0034*/ 	.byte	0x00, 0xf4, 0x21, 0x00


	//----- nvinfo : EIATTR_KPARAM_INFO
	.align		4
.L_17:
        /*0038*/ 	.byte	0x04, 0x17
        /*003a*/ 	.short	(.L_19 - .L_18)
.L_18:
        /*003c*/ 	.word	0x00000000
        /*0040*/ 	.short	0x000c
        /*0042*/ 	.short	0x0060
        /*0044*/ 	.byte	0x00, 0xf4, 0x21, 0x00


	//----- nvinfo : EIATTR_KPARAM_INFO
	.align		4
.L_19:
        /*0048*/ 	.byte	0x04, 0x17
        /*004a*/ 	.short	(.L_21 - .L_20)
.L_20:
        /*004c*/ 	.word	0x00000000
        /*0050*/ 	.short	0x000b
        /*0052*/ 	.short	0x0058
        /*0054*/ 	.byte	0x00, 0xf4, 0x21, 0x00


	//----- nvinfo : EIATTR_KPARAM_INFO
	.align		4
.L_21:
        /*0058*/ 	.byte	0x04, 0x17
        /*005a*/ 	.short	(.L_23 - .L_22)
.L_22:
        /*005c*/ 	.word	0x00000000
        /*0060*/ 	.short	0x000a
        /*0062*/ 	.short	0x0050
        /*0064*/ 	.byte	0x00, 0xf4, 0x21, 0x00


	//----- nvinfo : EIATTR_KPARAM_INFO
	.align		4
.L_23:
        /*0068*/ 	.byte	0x04, 0x17
        /*006a*/ 	.short	(.L_25 - .L_24)
.L_24:
        /*006c*/ 	.word	0x00000000
        /*0070*/ 	.short	0x0009
        /*0072*/ 	.short	0x0048
        /*0074*/ 	.byte	0x00, 0xf4, 0x21, 0x00


	//----- nvinfo : EIATTR_KPARAM_INFO
	.align		4
.L_25:
        /*0078*/ 	.byte	0x04, 0x17
        /*007a*/ 	.short	(.L_27 - .L_26)
.L_26:
        /*007c*/ 	.word	0x00000000
        /*0080*/ 	.short	0x0008
        /*0082*/ 	.short	0x0040
        /*0084*/ 	.byte	0x00, 0xf4, 0x21, 0x00


	//----- nvinfo : EIATTR_KPARAM_INFO
	.align		4
.L_27:
        /*0088*/ 	.byte	0x04, 0x17
        /*008a*/ 	.short	(.L_29 - .L_28)
.L_28:
        /*008c*/ 	.word	0x00000000
        /*0090*/ 	.short	0x0007
        /*0092*/ 	.short	0x0038
        /*0094*/ 	.byte	0x00, 0xf4, 0x21, 0x00


	//----- nvinfo : EIATTR_KPARAM_INFO
	.align		4
.L_29:
        /*0098*/ 	.byte	0x04, 0x17
        /*009a*/ 	.short	(.L_31 - .L_30)
.L_30:
        /*009c*/ 	.word	0x00000000
        /*00a0*/ 	.short	0x0006
        /*00a2*/ 	.short	0x0030
        /*00a4*/ 	.byte	0x00, 0xf4, 0x21, 0x00


	//----- nvinfo : EIATTR_KPARAM_INFO
	.align		4
.L_31:
        /*00a8*/ 	.byte	0x04, 0x17
        /*00aa*/ 	.short	(.L_33 - .L_32)
.L_32:
        /*00ac*/ 	.word	0x00000000
        /*00b0*/ 	.short	0x0005
        /*00b2*/ 	.short	0x0028
        /*00b4*/ 	.byte	0x00, 0xf4, 0x21, 0x00


	//----- nvinfo : EIATTR_KPARAM_INFO
	.align		4
.L_33:
        /*00b8*/ 	.byte	0x04, 0x17
        /*00ba*/ 	.short	(.L_35 - .L_34)
.L_34:
        /*00bc*/ 	.word	0x00000000
        /*00c0*/ 	.short	0x0004
        /*00c2*/ 	.short	0x0020
        /*00c4*/ 	.byte	0x00, 0xf4, 0x21, 0x00


	//----- nvinfo : EIATTR_KPARAM_INFO
	.align		4
.L_35:
        /*00c8*/ 	.byte	0x04, 0x17
        /*00ca*/ 	.short	(.L_37 - .L_36)
.L_36:
        /*00cc*/ 	.word	0x00000000
        /*00d0*/ 	.short	0x0003
        /*00d2*/ 	.short	0x0018
        /*00d4*/ 	.byte	0x00, 0xf4, 0x21, 0x00


	//----- nvinfo : EIATTR_KPARAM_INFO
	.align		4
.L_37:
        /*00d8*/ 	.byte	0x04, 0x17
        /*00da*/ 	.short	(.L_39 - .L_38)
.L_38:
        /*00dc*/ 	.word	0x00000000
        /*00e0*/ 	.short	0x0002
        /*00e2*/ 	.short	0x0010
        /*00e4*/ 	.byte	0x00, 0xf4, 0x21, 0x00


	//----- nvinfo : EIATTR_KPARAM_INFO
	.align		4
.L_39:
        /*00e8*/ 	.byte	0x04, 0x17
        /*00ea*/ 	.short	(.L_41 - .L_40)
.L_40:
        /*00ec*/ 	.word	0x00000000
        /*00f0*/ 	.short	0x0001
        /*00f2*/ 	.short	0x0008
        /*00f4*/ 	.byte	0x00, 0xf4, 0x21, 0x00


	//----- nvinfo : EIATTR_KPARAM_INFO
	.align		4
.L_41:
        /*00f8*/ 	.byte	0x04, 0x17
        /*00fa*/ 	.short	(.L_43 - .L_42)
.L_42:
        /*00fc*/ 	.word	0x00000000
        /*0100*/ 	.short	0x0000
        /*0102*/ 	.short	0x0000
        /*0104*/ 	.byte	0x00, 0xf4, 0x21, 0x00


	//----- nvinfo : EIATTR_SPARSE_MMA_MASK
	.align		4
.L_43:
        /*0108*/ 	.byte	0x03, 0x50
        /*010a*/ 	.short	0x0000


	//----- nvinfo : EIATTR_MAXREG_COUNT
	.align		4
        /*010c*/ 	.byte	0x03, 0x1b
        /*010e*/ 	.short	0x00ff


	//----- nvinfo : EIATTR_EXIT_INSTR_OFFSETS
	.align		4
        /*0110*/ 	.byte	0x04, 0x1c
        /*0112*/ 	.short	(.L_45 - .L_44)


	//   ....[0]....
.L_44:
        /*0114*/ 	.word	0x00000650


	//----- nvinfo : EIATTR_REQNTID
	.align		4
.L_45:
        /*0118*/ 	.byte	0x04, 0x10
        /*011a*/ 	.short	(.L_47 - .L_46)
.L_46:
        /*011c*/ 	.word	0x00000100
        /*0120*/ 	.word	0x00000001
        /*0124*/ 	.word	0x00000001


	//----- nvinfo : EIATTR_CBANK_PARAM_SIZE
	.align		4
.L_47:
        /*0128*/ 	.byte	0x03, 0x19
        /*012a*/ 	.short	0x007c


	//----- nvinfo : EIATTR_PARAM_CBANK
	.align		4
        /*012c*/ 	.byte	0x04, 0x0a
        /*012e*/ 	.short	(.L_49 - .L_48)
	.align		4
.L_48:
        /*0130*/ 	.word	index@(.nv.constant0.triton_poi_fused__native_batch_norm_legit_no_training_add_native_batch_norm_backward_relu_30)
        /*0134*/ 	.short	0x0210
        /*0136*/ 	.short	0x007c


	//----- nvinfo : EIATTR_SW_WAR
	.align		4
.L_49:
        /*0138*/ 	.byte	0x04, 0x36
        /*013a*/ 	.short	(.L_51 - .L_50)
.L_50:
        /*013c*/ 	.word	0x00000008
.L_51:


//--------------------- .nv.callgraph             --------------------------
	.section	.nv.callgraph,"",@"SHT_CUDA_CALLGRAPH"
	.align	4
	.sectionentsize	8
	.align		4
        /*0000*/ 	.word	0x00000000
	.align		4
        /*0004*/ 	.word	0xffffffff
	.align		4
        /*0008*/ 	.word	0x00000000
	.align		4
        /*000c*/ 	.word	0xfffffffe
	.align		4
        /*0010*/ 	.word	0x00000000
	.align		4
        /*0014*/ 	.word	0xfffffffd
	.align		4
        /*0018*/ 	.word	0x00000000
	.align		4
        /*001c*/ 	.word	0xfffffffc


//--------------------- .nv.constant4             --------------------------
	.section	.nv.constant4,"a",@progbits
	.align	8
	.align		8
.nv.constant4:
        /*0000*/ 	.dword	_$_str
	.align		8
        /*0008*/ 	.dword	_$_str_$_2


//--------------------- .text.triton_poi_fused__native_batch_norm_legit_no_training_add_native_batch_norm_backward_relu_30 --------------------------
	.section	.text.triton_poi_fused__native_batch_norm_legit_no_training_add_native_batch_norm_backward_relu_30,"ax",@progbits
	.align	128
        .global         triton_poi_fused__native_batch_norm_legit_no_training_add_native_batch_norm_backward_relu_30
        .type           triton_poi_fused__native_batch_norm_legit_no_training_add_native_batch_norm_backward_relu_30,@function
        .size           triton_poi_fused__native_batch_norm_legit_no_training_add_native_batch_norm_backward_relu_30,(.L_x_1 - triton_poi_fused__native_batch_norm_legit_no_training_add_native_batch_norm_backward_relu_30)
        .other          triton_poi_fused__native_batch_norm_legit_no_training_add_native_batch_norm_backward_relu_30,@"STO_CUDA_ENTRY STV_DEFAULT"
triton_poi_fused__native_batch_norm_legit_no_training_add_native_batch_norm_backward_relu_30:
.text.triton_poi_fused__native_batch_norm_legit_no_training_add_native_batch_norm_backward_relu_30:
[----:B------:R-:W-:Y:S01]  /*0000*/  LDC R1, c[0x0][0x28] ;  /* 0x00000a00ff017b82 */ /* 0x000fe20000000800 */
[----:B------:R-:W1:Y:S07]  /*0010*/  S2R R0, SR_TID.X ;  /* 0x0000000000007919 */ /* 0x000e6e0000002100 */
[----:B------:R-:W2:Y:S01]  /*0020*/  LDC.64 R26, c[0x0][0x250] ;  /* 0x00009400ff1a7b82 */ /* 0x000ea20000000a00 */
[----:B------:R-:W-:Y:S01]  /*0030*/  ULDC.64 UR4, c[0x0][0x208] ;  /* 0x0000820000047ab9 */ /* 0x000fe20000000a00 */
[----:B------:R-:W3:Y:S06]  /*0040*/  S2R R23, SR_CTAID.X ;  /* 0x0000000000177919 */ /* 0x000eec0000002500 */
[----:B------:R-:W4:Y:S08]  /*0050*/  LDC.64 R24, c[0x0][0x228] ;  /* 0x00008a00ff187b82 */ /* 0x000f300000000a00 */
[----:B------:R-:W5:Y:S08]  /*0060*/  LDC.64 R20, c[0x0][0x230] ;  /* 0x00008c00ff147b82 */ /* 0x000f700000000a00 */
[----:B------:R-:W5:Y:S01]  /*0070*/  LDC.64 R18, c[0x0][0x220] ;  /* 0x00008800ff127b82 */ /* 0x000f620000000a00 */
[----:B-1----:R-:W-:-:S07]  /*0080*/  SHF.L.U32 R0, R0, 0x1, RZ ;  /* 0x0000000100007819 */ /* 0x002fce00000006ff */
[----:B------:R-:W1:Y:S01]  /*0090*/  LDC.64 R8, c[0x0][0x218] ;  /* 0x00008600ff087b82 */ /* 0x000e620000000a00 */
[----:B---3--:R-:W-:Y:S02]  /*00a0*/  SHF.R.S32.HI R2, RZ, 0x16, R23 ;  /* 0x00000016ff027819 */ /* 0x008fe40000011417 */
[----:B------:R-:W-:Y:S02]  /*00b0*/  LOP3.LUT R0, R0, 0x1fe, RZ, 0xc0, !PT ;  /* 0x000001fe00007812 */ /* 0x000fe400078ec0ff */
[----:B------:R-:W-:-:S03]  /*00c0*/  SGXT R2, R2, 0x1 ;  /* 0x000000010202781a */ /* 0x000fc60000000200 */
[----:B------:R-:W3:Y:S01]  /*00d0*/  LDC.64 R6, c[0x0][0x248] ;  /* 0x00009200ff067b82 */ /* 0x000ee20000000a00 */
[----:B------:R-:W-:-:S04]  /*00e0*/  LEA R23, R23, R0, 0x9 ;  /* 0x0000000017177211 */ /* 0x000fc800078e48ff */
[----:B------:R-:W-:-:S03]  /*00f0*/  LEA.HI R2, R2, R23, RZ, 0x7 ;  /* 0x0000001702027211 */ /* 0x000fc600078f38ff */
[----:B------:R-:W3:Y:S01]  /*0100*/  LDC.64 R10, c[0x0][0x258] ;  /* 0x00009600ff0a7b82 */ /* 0x000ee20000000a00 */
[----:B------:R-:W-:-:S04]  /*0110*/  LOP3.LUT R2, R2, 0xffffff80, RZ, 0xc0, !PT ;  /* 0xffffff8002027812 */ /* 0x000fc800078ec0ff */
[----:B------:R-:W-:-:S03]  /*0120*/  IADD3 R29, R23, -R2, RZ ;  /* 0x80000002171d7210 */ /* 0x000fc60007ffe0ff */
[----:B------:R-:W3:Y:S02]  /*0130*/  LDC.64 R2, c[0x0][0x210] ;  /* 0x00008400ff027b82 */ /* 0x000ee40000000a00 */
[----:B--2---:R-:W-:-:S06]  /*0140*/  IMAD.WIDE R26, R29, 0x4, R26 ;  /* 0x000000041d1a7825 */ /* 0x004fcc00078e021a */
[----:B------:R-:W2:Y:S01]  /*0150*/  LDG.E.EL.64 R26, desc[UR4][R26.64] ;  /* 0x000000041a1a7981 */ /* 0x000ea2000c2e1b00 */
[C---:B----4-:R-:W-:Y:S01]  /*0160*/  IMAD.WIDE R24, R23.reuse, 0x4, R24 ;  /* 0x0000000417187825 */ /* 0x050fe200078e0218 */
[----:B------:R-:W4:Y:S03]  /*0170*/  LDC.64 R4, c[0x0][0x260] ;  /* 0x00009800ff047b82 */ /* 0x000f260000000a00 */
[C---:B-----5:R-:W-:Y:S02]  /*0180*/  IMAD.WIDE R20, R23.reuse, 0x4, R20 ;  /* 0x0000000417147825 */ /* 0x060fe400078e0214 */
[----:B------:R-:W5:Y:S02]  /*0190*/  LDG.E.64 R24, desc[UR4][R24.64] ;  /* 0x0000000418187981 */ /* 0x000f64000c1e1b00 */
[C---:B0-----:R-:W-:Y:S02]  /*01a0*/  IMAD.WIDE R18, R23.reuse, 0x4, R18 ;  /* 0x0000000417127825 */ /* 0x041fe400078e0212 */
[----:B------:R-:W5:Y:S02]  /*01b0*/  LDG.E.64 R20, desc[UR4][R20.64] ;  /* 0x0000000414147981 */ /* 0x000f64000c1e1b00 */
[----:B-1----:R-:W-:-:S02]  /*01c0*/  IMAD.WIDE R12, R23, 0x4, R8 ;  /* 0x00000004170c7825 */ /* 0x002fc400078e0208 */
[----:B------:R-:W5:Y:S01]  /*01d0*/  LDG.E.64 R18, desc[UR4][R18.64] ;  /* 0x0000000412127981 */ /* 0x000f62000c1e1b00 */
[----:B------:R-:W0:Y:S01]  /*01e0*/  LDC.64 R8, c[0x0][0x240] ;  /* 0x00009000ff087b82 */ /* 0x000e220000000a00 */
[----:B---3--:R-:W-:Y:S02]  /*01f0*/  IMAD.WIDE R2, R23, 0x4, R2 ;  /* 0x0000000417027825 */ /* 0x008fe400078e0202 */
[----:B------:R-:W3:Y:S02]  /*0200*/  LDG.E.64 R12, desc[UR4][R12.64] ;  /* 0x000000040c0c7981 */ /* 0x000ee4000c1e1b00 */
[C---:B------:R-:W-:Y:S02]  /*0210*/  IMAD.WIDE R14, R29.reuse, 0x4, R6 ;  /* 0x000000041d0e7825 */ /* 0x040fe400078e0206 */
[----:B------:R-:W3:Y:S01]  /*0220*/  LDG.E.64 R16, desc[UR4][R2.64] ;  /* 0x0000000402107981 */ /* 0x000ee2000c1e1b00 */
[----:B------:R-:W1:Y:S01]  /*0230*/  LDC.64 R6, c[0x0][0x238] ;  /* 0x00008e00ff067b82 */ /* 0x000e620000000a00 */
[----:B------:R-:W-:-:S02]  /*0240*/  IMAD.WIDE R10, R29, 0x4, R10 ;  /* 0x000000041d0a7825 */ /* 0x000fc400078e020a */
[----:B------:R-:W3:Y:S02]  /*0250*/  LDG.E.EL.64 R14, desc[UR4][R14.64] ;  /* 0x000000040e0e7981 */ /* 0x000ee4000c2e1b00 */
[C---:B----4-:R-:W-:Y:S02]  /*0260*/  IMAD.WIDE R4, R29.reuse, 0x4, R4 ;  /* 0x000000041d047825 */ /* 0x050fe400078e0204 */
[----:B------:R-:W4:Y:S04]  /*0270*/  LDG.E.EL.64 R10, desc[UR4][R10.64] ;  /* 0x000000040a0a7981 */ /* 0x000f28000c2e1b00 */
[----:B------:R-:W4:Y:S01]  /*0280*/  LDG.E.EL.64 R4, desc[UR4][R4.64] ;  /* 0x0000000404047981 */ /* 0x000f22000c2e1b00 */
[----:B-1----:R-:W-:-:S04]  /*0290*/  IMAD.WIDE R6, R29, 0x4, R6 ;  /* 0x000000041d067825 */ /* 0x002fc800078e0206 */
[----:B0-----:R-:W-:Y:S02]  /*02a0*/  IMAD.WIDE R28, R29, 0x4, R8 ;  /* 0x000000041d1c7825 */ /* 0x001fe400078e0208 */
[----:B------:R-:W4:Y:S04]  /*02b0*/  LDG.E.EL.64 R8, desc[UR4][R6.64] ;  /* 0x0000000406087981 */ /* 0x000f28000c2e1b00 */
[----:B------:R0:W4:Y:S01]  /*02c0*/  LDG.E.EL.64 R6, desc[UR4][R28.64] ;  /* 0x000000041c067981 */ /* 0x000122000c2e1b00 */
[----:B--2---:R-:W-:Y:S01]  /*02d0*/  FADD R0, R26, 9.9999997473787516356e-06 ;  /* 0x3727c5ac1a007421 */ /* 0x004fe20000000000 */
[----:B------:R-:W-:-:S03]  /*02e0*/  FADD R27, R27, 9.9999997473787516356e-06 ;  /* 0x3727c5ac1b1b7421 */ /* 0x000fc60000000000 */
[----:B------:R-:W1:Y:S08]  /*02f0*/  MUFU.SQRT R26, R0 ;  /* 0x00000000001a7308 */ /* 0x000e700000002000 */
[----:B0-----:R-:W0:Y:S01]  /*0300*/  MUFU.SQRT R28, R27 ;  /* 0x0000001b001c7308 */ /* 0x001e220000002000 */
[C---:B-1----:R-:W-:Y:S02]  /*0310*/  FSETP.GT.AND P0, PT, R26.reuse, 8.50705917302346158658e+37, PT ;  /* 0x7e8000001a00780b */ /* 0x042fe40003f04000 */
[----:B------:R-:W-:-:S02]  /*0320*/  FSETP.GEU.AND P2, PT, R26, 1.175494350822287508e-38, PT ;  /* 0x008000001a00780b */ /* 0x000fc40003f4e000 */
[C---:B0-----:R-:W-:Y:S02]  /*0330*/  FSETP.GT.AND P1, PT, R28.reuse, 8.50705917302346158658e+37, PT ;  /* 0x7e8000001c00780b */ /* 0x041fe40003f24000 */
[----:B------:R-:W-:-:S07]  /*0340*/  FSETP.GEU.AND P3, PT, R28, 1.175494350822287508e-38, PT ;  /* 0x008000001c00780b */ /* 0x000fce0003f6e000 */
[----:B------:R-:W-:Y:S01]  /*0350*/  @P0 FMUL R26, R26, 0.25 ;  /* 0x3e8000001a1a0820 */ /* 0x000fe20000400000 */
[----:B-----5:R-:W-:Y:S01]  /*0360*/  FADD R0, R25, R21 ;  /* 0x0000001519007221 */ /* 0x020fe20000000000 */
[----:B------:R-:W-:Y:S02]  /*0370*/  FADD R25, R24, R20 ;  /* 0x0000001418197221 */ /* 0x000fe40000000000 */
[----:B------:R-:W-:Y:S01]  /*0380*/  @!P2 FMUL R26, R26, 16777216 ;  /* 0x4b8000001a1aa820 */ /* 0x000fe20000400000 */
[----:B------:R-:W-:Y:S01]  /*0390*/  HFMA2.MMA R20, -RZ, RZ, 1.625, 0 ;  /* 0x3e800000ff147435 */ /* 0x000fe200000001ff */
[----:B------:R-:W-:-:S04]  /*03a0*/  @P1 FMUL R28, R28, 0.25 ;  /* 0x3e8000001c1c1820 */ /* 0x000fc80000400000 */
[----:B------:R-:W0:Y:S01]  /*03b0*/  MUFU.RCP R26, R26 ;  /* 0x0000001a001a7308 */ /* 0x000e220000001000 */
[----:B------:R-:W-:Y:S01]  /*03c0*/  @!P3 FMUL R28, R28, 16777216 ;  /* 0x4b8000001c1cb820 */ /* 0x000fe20000400000 */
[----:B------:R-:W-:-:S03]  /*03d0*/  FADD R27, R18, R25 ;  /* 0x00000019121b7221 */ /* 0x000fc60000000000 */
[----:B------:R-:W-:-:S03]  /*03e0*/  FSEL R21, R20, 1, P0 ;  /* 0x3f80000014157808 */ /* 0x000fc60000000000 */
[----:B------:R-:W1:Y:S01]  /*03f0*/  MUFU.RCP R18, R28 ;  /* 0x0000001c00127308 */ /* 0x000e620000001000 */
[----:B---3--:R-:W-:Y:S01]  /*0400*/  FADD R29, R12, R27 ;  /* 0x0000001b0c1d7221 */ /* 0x008fe20000000000 */
[----:B------:R-:W-:Y:S01]  /*0410*/  FADD R22, R19, R0 ;  /* 0x0000000013167221 */ /* 0x000fe20000000000 */
[----:B------:R-:W-:Y:S01]  /*0420*/  FSEL R19, R20, 1, P1 ;  /* 0x3f80000014137808 */ /* 0x000fe20000800000 */
[----:B------:R-:W-:Y:S01]  /*0430*/  @!P2 FMUL R21, R21, 16777216 ;  /* 0x4b8000001515a820 */ /* 0x000fe20000400000 */
[----:B------:R-:W-:Y:S01]  /*0440*/  FADD R12, R16, R29 ;  /* 0x0000001d100c7221 */ /* 0x000fe20000000000 */
[----:B------:R-:W-:Y:S02]  /*0450*/  FADD R16, R13, R22 ;  /* 0x000000160d107221 */ /* 0x000fe40000000000 */
[----:B0-----:R-:W-:Y:S01]  /*0460*/  FMUL R21, R26, R21 ;  /* 0x000000151a157220 */ /* 0x001fe20000400000 */
[----:B------:R-:W-:Y:S01]  /*0470*/  FADD R14, -R14, R12 ;  /* 0x0000000c0e0e7221 */ /* 0x000fe20000000100 */
[----:B------:R-:W-:Y:S01]  /*0480*/  @!P3 FMUL R19, R19, 16777216 ;  /* 0x4b8000001313b820 */ /* 0x000fe20000400000 */
[----:B------:R-:W-:-:S02]  /*0490*/  FADD R13, R17, R16 ;  /* 0x00000010110d7221 */ /* 0x000fc40000000000 */
[----:B------:R-:W-:Y:S01]  /*04a0*/  FMUL R21, R14, R21 ;  /* 0x000000150e157220 */ /* 0x000fe20000400000 */
[----:B------:R-:W0:Y:S01]  /*04b0*/  LDC.64 R16, c[0x0][0x268] ;  /* 0x00009a00ff107b82 */ /* 0x000e220000000a00 */
[----:B-1----:R-:W-:Y:S01]  /*04c0*/  FMUL R18, R18, R19 ;  /* 0x0000001312127220 */ /* 0x002fe20000400000 */
[----:B------:R-:W-:Y:S01]  /*04d0*/  FADD R15, -R15, R13 ;  /* 0x0000000d0f0f7221 */ /* 0x000fe20000000100 */
[----:B----4-:R-:W-:-:S03]  /*04e0*/  FFMA R10, R10, R21, R4 ;  /* 0x000000150a0a7223 */ /* 0x010fc60000000004 */
[----:B------:R-:W-:Y:S02]  /*04f0*/  FMUL R4, R15, R18 ;  /* 0x000000120f047220 */ /* 0x000fe40000400000 */
[----:B------:R-:W1:Y:S02]  /*0500*/  LDC.64 R18, c[0x0][0x270] ;  /* 0x00009c00ff127b82 */ /* 0x000e640000000a00 */
[----:B------:R-:W-:-:S06]  /*0510*/  FFMA R11, R11, R4, R5 ;  /* 0x000000040b0b7223 */ /* 0x000fcc0000000005 */
[----:B------:R-:W2:Y:S08]  /*0520*/  LDC.64 R20, c[0x0][0x278] ;  /* 0x00009e00ff147b82 */ /* 0x000eb00000000a00 */
[----:B------:R-:W3:Y:S01]  /*0530*/  LDC.64 R4, c[0x0][0x280] ;  /* 0x0000a000ff047b82 */ /* 0x000ee20000000a00 */
[----:B------:R-:W-:Y:S02]  /*0540*/  FSETP.GEU.AND P0, PT, R10, RZ, PT ;  /* 0x000000ff0a00720b */ /* 0x000fe40003f0e000 */
[----:B------:R-:W-:Y:S01]  /*0550*/  FSETP.GEU.AND P1, PT, R11, RZ, PT ;  /* 0x000000ff0b00720b */ /* 0x000fe20003f2e000 */
[----:B------:R-:W-:Y:S01]  /*0560*/  FADD R9, -R9, R22 ;  /* 0x0000001609097221 */ /* 0x000fe20000000100 */
[----:B------:R-:W-:Y:S01]  /*0570*/  FADD R8, -R8, R27 ;  /* 0x0000001b08087221 */ /* 0x000fe20000000100 */
[----:B0-----:R-:W-:-:S04]  /*0580*/  IMAD.WIDE R16, R23, 0x4, R16 ;  /* 0x0000000417107825 */ /* 0x001fc800078e0210 */
[----:B------:R-:W-:Y:S01]  /*0590*/  FADD R7, -R7, R0 ;  /* 0x0000000007077221 */ /* 0x000fe20000000100 */
[----:B------:R-:W-:Y:S01]  /*05a0*/  FADD R6, -R6, R25 ;  /* 0x0000001906067221 */ /* 0x000fe20000000100 */
[----:B------:R-:W-:Y:S01]  /*05b0*/  FSEL R10, R10, RZ, P0 ;  /* 0x000000ff0a0a7208 */ /* 0x000fe20000000000 */
[----:B-1----:R-:W-:Y:S01]  /*05c0*/  IMAD.WIDE R18, R23, 0x4, R18 ;  /* 0x0000000417127825 */ /* 0x002fe200078e0212 */
[----:B------:R-:W-:Y:S01]  /*05d0*/  FSEL R11, R11, RZ, P1 ;  /* 0x000000ff0b0b7208 */ /* 0x000fe20000800000 */
[----:B------:R-:W-:Y:S02]  /*05e0*/  STG.E.64 desc[UR4][R2.64], R12 ;  /* 0x0000000c02007986 */ /* 0x000fe4000c101b04 */
[C---:B--2---:R-:W-:Y:S02]  /*05f0*/  IMAD.WIDE R20, R23.reuse, 0x4, R20 ;  /* 0x0000000417147825 */ /* 0x044fe400078e0214 */
[----:B------:R-:W-:Y:S04]  /*0600*/  STG.E.64 desc[UR4][R16.64], R8 ;  /* 0x0000000810007986 */ /* 0x000fe8000c101b04 */
[----:B------:R-:W-:Y:S01]  /*0610*/  STG.E.64 desc[UR4][R18.64], R6 ;  /* 0x0000000612007986 */ /* 0x000fe2000c101b04 */
[----:B---3--:R-:W-:-:S03]  /*0620*/  IMAD.WIDE R4, R23, 0x4, R4 ;  /* 0x0000000417047825 */ /* 0x008fc600078e0204 */
[----:B------:R-:W-:Y:S04]  /*0630*/  STG.E.64 desc[UR4][R20.64], R10 ;  /* 0x0000000a14007986 */ /* 0x000fe8000c101b04 */
[----:B------:R-:W-:Y:S01]  /*0640*/  STG.E.64 desc[UR4][R4.64], R14 ;  /* 0x0000000e04007986 */ /* 0x000fe2000c101b04 */
[----:B------:R-:W-:Y:S05]  /*0650*/  EXIT ;  /* 0x000000000000794d */ /* 0x000fea0003800000 */
.L_x_0:
[----:B------:R-:W-:-:S00]  /*0660*/  BRA `(.L_x_0) ;  /* 0xfffffffc00fc7947 */ /* 0x000fc0000383ffff */
[----:B------:R-:W-:-:S00]  /*0670*/  NOP ;  /* 0x0000000000007918 */ /* 0x000fc00000000000 */
        /* <DEDUP_REMOVED lines=8> */
.L_x_1:


//--------------------- .nv.global.init           --------------------------
	.section	.nv.global.init,"aw",@progbits
.nv.global.init:
	.type		_$_str,@object
	.size		_$_str,(_$_str_$_2 - _$_str)
_$_str:
        /*0000*/ 	.byte	0x5f, 0x5f, 0x43, 0x55, 0x44, 0x41, 0x5f, 0x46, 0x54, 0x5a, 0x00
	.type		_$_str_$_2,@object
	.size		_$_str_$_2,(.L_1 - _$_str_$_2)
_$_str_$_2:
        /*000b*/ 	.byte	0x5f, 0x5f, 0x43, 0x55, 0x44, 0x41, 0x5f, 0x50, 0x52, 0x45, 0x43, 0x5f, 0x53, 0x51, 0x52, 0x54
        /*001b*/ 	.byte	0x00
.L_1:


//--------------------- .nv.constant0.triton_poi_fused__native_batch_norm_legit_no_training_add_native_batch_norm_backward_relu_30 --------------------------
	.section	.nv.constant0.triton_poi_fused__native_batch_norm_legit_no_training_add_native_batch_norm_backward_relu_30,"a",@progbits
	.sectionflags	@""
	.align	4
.nv.constant0.triton_poi_fused__native_batch_norm_legit_no_training_add_native_batch_norm_backward_relu_30:
	.zero		652
